	.headerflags	@"EF_CUDA_TEXMODE_UNIFIED EF_CUDA_64BIT_ADDRESS EF_CUDA_ACCELERATORS EF_CUDA_SM90 EF_CUDA_VIRTUAL_SM(EF_CUDA_SM90)"
	.elftype	@"ET_EXEC"


//--------------------- .nv.info                  --------------------------
	.section	.nv.info,"",@"SHT_CUDA_INFO"
	.align	4


	//----- nvinfo : EIATTR_REGCOUNT
	.align		4
        /*0000*/ 	.byte	0x04, 0x2f
        /*0002*/ 	.short	(.L_1 - .L_0)
	.align		4
.L_0:
        /*0004*/ 	.word	index@(triton_poi_fused_add_leaky_relu_9)
        /*0008*/ 	.word	0x00000016


	//----- nvinfo : EIATTR_MIN_STACK_SIZE
	.align		4
.L_1:
        /*000c*/ 	.byte	0x04, 0x12
        /*000e*/ 	.short	(.L_3 - .L_2)
	.align		4
.L_2:
        /*0010*/ 	.word	index@(triton_poi_fused_add_leaky_relu_9)
        /*0014*/ 	.word	0x00000000


	//----- nvinfo : EIATTR_FRAME_SIZE
	.align		4
.L_3:
        /*0018*/ 	.byte	0x04, 0x11
        /*001a*/ 	.short	(.L_5 - .L_4)
	.align		4
.L_4:
        /*001c*/ 	.word	index@(triton_poi_fused_add_leaky_relu_9)
        /*0020*/ 	.word	0x00000000


	//----- nvinfo : EIATTR_MIN_STACK_SIZE
	.align		4
.L_5:
        /*0024*/ 	.byte	0x04, 0x12
        /*0026*/ 	.short	(.L_7 - .L_6)
	.align		4
.L_6:
        /*0028*/ 	.word	index@(triton_poi_fused_add_leaky_relu_9)
        /*002c*/ 	.word	0x00000000
.L_7:


//--------------------- .nv.info.triton_poi_fused_add_leaky_relu_9 --------------------------
	.section	.nv.info.triton_poi_fused_add_leaky_relu_9,"",@"SHT_CUDA_INFO"
	.sectionflags	@""
	.align	4


	//----- nvinfo : EIATTR_CUDA_API_VERSION
	.align		4
        /*0000*/ 	.byte	0x04, 0x37
        /*0002*/ 	.short	(.L_9 - .L_8)
.L_8:
        /*0004*/ 	.word	0x0000007c


	//----- nvinfo : EIATTR_KPARAM_INFO
	.align		4
.L_9:
        /*0008*/ 	.byte	0x04, 0x17
        /*000a*/ 	.short	(.L_11 - .L_10)
.L_10:
        /*000c*/ 	.word	0x00000000
        /*0010*/ 	.short	0x0005
        /*0012*/ 	.short	0x0028
        /*0014*/ 	.byte	0x00, 0xf0, 0x11, 0x00


	//----- nvinfo : EIATTR_KPARAM_INFO
	.align		4
.L_11:
        /*0018*/ 	.byte	0x04, 0x17
        /*001a*/ 	.short	(.L_13 - .L_12)
.L_12:
        /*001c*/ 	.word	0x00000000
        /*0020*/ 	.short	0x0004
        /*0022*/ 	.short	0x0020
        /*0024*/ 	.byte	0x00, 0xf4, 0x21, 0x00


	//----- nvinfo : EIATTR_KPARAM_INFO
	.align		4
.L_13:
        /*0028*/ 	.byte	0x04, 0x17
        /*002a*/ 	.short	(.L_15 - .L_14)
.L_14:
        /*002c*/ 	.word	0x00000000
        /*0030*/ 	.short	0x0003
        /*0032*/ 	.short	0x0018
        /*0034*/ 	.byte	0x00, 0xf4, 0x21, 0x00


	//----- nvinfo : EIATTR_KPARAM_INFO
	.align		4
.L_15:
        /*0038*/ 	.byte	0x04, 0x17
        /*003a*/ 	.short	(.L_17 - .L_16)
.L_16:
        /*003c*/ 	.word	0x00000000
        /*0040*/ 	.short	0x0002
        /*0042*/ 	.short	0x0010
        /*0044*/ 	.byte	0x00, 0xf4, 0x21, 0x00


	//----- nvinfo : EIATTR_KPARAM_INFO
	.align		4
.L_17:
        /*0048*/ 	.byte	0x04, 0x17
        /*004a*/ 	.short	(.L_19 - .L_18)
.L_18:
        /*004c*/ 	.word	0x00000000
        /*0050*/ 	.short	0x0001
        /*0052*/ 	.short	0x0008
        /*0054*/ 	.byte	0x00, 0xf4, 0x21, 0x00


	//----- nvinfo : EIATTR_KPARAM_INFO
	.align		4
.L_19:
        /*0058*/ 	.byte	0x04, 0x17
        /*005a*/ 	.short	(.L_21 - .L_20)
.L_20:
        /*005c*/ 	.word	0x00000000
        /*0060*/ 	.short	0x0000
        /*0062*/ 	.short	0x0000
        /*0064*/ 	.byte	0x00, 0xf4, 0x21, 0x00


	//----- nvinfo : EIATTR_SPARSE_MMA_MASK
	.align		4
.L_21:
        /*0068*/ 	.byte	0x03, 0x50
        /*006a*/ 	.short	0x0000


	//----- nvinfo : EIATTR_MAXREG_COUNT
	.align		4
        /*006c*/ 	.byte	0x03, 0x1b
        /*006e*/ 	.short	0x00ff


	//----- nvinfo : EIATTR_EXIT_INSTR_OFFSETS
	.align		4
        /*0070*/ 	.byte	0x04, 0x1c
        /*0072*/ 	.short	(.L_23 - .L_22)


	//   ....[0]....
.L_22:
        /*0074*/ 	.word	0x00000310


	//   ....[1]....
        /*0078*/ 	.word	0x00000330


	//----- nvinfo : EIATTR_REQNTID
	.align		4
.L_23:
        /*007c*/ 	.byte	0x04, 0x10
        /*007e*/ 	.short	(.L_25 - .L_24)
.L_24:
        /*0080*/ 	.word	0x00000080
        /*0084*/ 	.word	0x00000001
        /*0088*/ 	.word	0x00000001


	//----- nvinfo : EIATTR_CBANK_PARAM_SIZE
	.align		4
.L_25:
        /*008c*/ 	.byte	0x03, 0x19
        /*008e*/ 	.short	0x002c


	//----- nvinfo : EIATTR_PARAM_CBANK
	.align		4
        /*0090*/ 	.byte	0x04, 0x0a
        /*0092*/ 	.short	(.L_27 - .L_26)
	.align		4
.L_26:
        /*0094*/ 	.word	index@(.nv.constant0.triton_poi_fused_add_leaky_relu_9)
        /*0098*/ 	.short	0x0210
        /*009a*/ 	.short	0x002c


	//----- nvinfo : EIATTR_SW_WAR
	.align		4
.L_27:
        /*009c*/ 	.byte	0x04, 0x36
        /*009e*/ 	.short	(.L_29 - .L_28)
.L_28:
        /*00a0*/ 	.word	0x00000008
.L_29:


//--------------------- .nv.callgraph             --------------------------
	.section	.nv.callgraph,"",@"SHT_CUDA_CALLGRAPH"
	.align	4
	.sectionentsize	8
	.align		4
        /*0000*/ 	.word	0x00000000
	.align		4
        /*0004*/ 	.word	0xffffffff
	.align		4
        /*0008*/ 	.word	0x00000000
	.align		4
        /*000c*/ 	.word	0xfffffffe
	.align		4
        /*0010*/ 	.word	0x00000000
	.align		4
        /*0014*/ 	.word	0xfffffffd
	.align		4
        /*0018*/ 	.word	0x00000000
	.align		4
        /*001c*/ 	.word	0xfffffffc


//--------------------- .text.triton_poi_fused_add_leaky_relu_9 --------------------------
	.section	.text.triton_poi_fused_add_leaky_relu_9,"ax",@progbits
	.align	128
        .global         triton_poi_fused_add_leaky_relu_9
        .type           triton_poi_fused_add_leaky_relu_9,@function
        .size           triton_poi_fused_add_leaky_relu_9,(.L_x_1 - triton_poi_fused_add_leaky_relu_9)
        .other          triton_poi_fused_add_leaky_relu_9,@"STO_CUDA_ENTRY STV_DEFAULT"
triton_poi_fused_add_leaky_relu_9:
.text.triton_poi_fused_add_leaky_relu_9:
[----:B------:R-:W0:Y:S01]  /*0000*/  LDC R1, c[0x0][0x28] ;  /* 0x00000a00ff017b82 */ /* 0x000e220000000800 */
[----:B------:R-:W1:Y:S07]  /*0010*/  S2R R0, SR_TID.X ;  /* 0x0000000000007919 */ /* 0x000e6e0000002100 */
[----:B------:R-:W2:Y:S01]  /*0020*/  LDC.64 R6, c[0x0][0x218] ;  /* 0x00008600ff067b82 */ /* 0x000ea20000000a00 */
[----:B------:R-:W-:Y:S01]  /*0030*/  HFMA2.MMA R19, -RZ, RZ, 0, 0 ;  /* 0x00000000ff137435 */ /* 0x000fe200000001ff */
[----:B------:R-:W-:Y:S01]  /*0040*/  IMAD.MOV.U32 R15, RZ, RZ, RZ ;  /* 0x000000ffff0f7224 */ /* 0x000fe200078e00ff */
[----:B------:R-:W3:Y:S01]  /*0050*/  S2R R5, SR_CTAID.X ;  /* 0x0000000000057919 */ /* 0x000ee20000002500 */
[----:B------:R-:W-:Y:S01]  /*0060*/  CS2R R16, SRZ ;  /* 0x0000000000107805 */ /* 0x000fe2000001ff00 */
[----:B------:R-:W-:Y:S01]  /*0070*/  ULDC.64 UR4, c[0x0][0x208] ;  /* 0x0000820000047ab9 */ /* 0x000fe20000000a00 */
[----:B------:R-:W-:-:S02]  /*0080*/  ULDC.64 UR6, c[0x0][0x230] ;  /* 0x00008c0000067ab9 */ /* 0x000fc40000000a00 */
[----:B------:R-:W4:Y:S08]  /*0090*/  LDC.64 R12, c[0x0][0x228] ;  /* 0x00008a00ff0c7b82 */ /* 0x000f300000000a00 */
[----:B------:R-:W5:Y:S08]  /*00a0*/  LDC.64 R8, c[0x0][0x220] ;  /* 0x00008800ff087b82 */ /* 0x000f700000000a00 */
[----:B------:R-:W2:Y:S01]  /*00b0*/  LDC.64 R2, c[0x0][0x210] ;  /* 0x00008400ff027b82 */ /* 0x000ea20000000a00 */
[----:B-1----:R-:W-:Y:S01]  /*00c0*/  IMAD.SHL.U32 R0, R0, 0x2, RZ ;  /* 0x0000000200007824 */ /* 0x002fe200078e00ff */
[----:B---3--:R-:W-:-:S04]  /*00d0*/  SHF.R.S32.HI R4, RZ, 0x17, R5 ;  /* 0x00000017ff047819 */ /* 0x008fc80000011405 */
[----:B------:R-:W-:-:S04]  /*00e0*/  LOP3.LUT R0, R0, 0xfe, RZ, 0xc0, !PT ;  /* 0x000000fe00007812 */ /* 0x000fc800078ec0ff */
[----:B------:R-:W-:Y:S02]  /*00f0*/  LEA R5, R5, R0, 0x8 ;  /* 0x0000000005057211 */ /* 0x000fe400078e40ff */
[----:B------:R-:W-:Y:S01]  /*0100*/  SGXT R0, R4, 0x1 ;  /* 0x000000010400781a */ /* 0x000fe20000000200 */
[----:B------:R-:W-:Y:S01]  /*0110*/  IMAD.MOV.U32 R4, RZ, RZ, RZ ;  /* 0x000000ffff047224 */ /* 0x000fe200078e00ff */
[C---:B------:R-:W-:Y:S01]  /*0120*/  ISETP.GE.AND P2, PT, R5.reuse, 0x400, PT ;  /* 0x000004000500780c */ /* 0x040fe20003f46270 */
[----:B-----5:R-:W-:Y:S01]  /*0130*/  IMAD.WIDE R8, R5, 0x4, R8 ;  /* 0x0000000405087825 */ /* 0x020fe200078e0208 */
[----:B------:R-:W-:-:S03]  /*0140*/  LEA.HI R0, R0, R5, RZ, 0x5 ;  /* 0x0000000500007211 */ /* 0x000fc600078f28ff */
[----:B0-2---:R-:W-:Y:S01]  /*0150*/  IMAD.WIDE R2, R5, 0x4, R2 ;  /* 0x0000000405027825 */ /* 0x005fe200078e0202 */
[----:B------:R-:W-:Y:S02]  /*0160*/  SHF.R.S32.HI R11, RZ, 0x5, R0 ;  /* 0x00000005ff0b7819 */ /* 0x000fe40000011400 */
[----:B------:R-:W-:-:S03]  /*0170*/  MOV R0, RZ ;  /* 0x000000ff00007202 */ /* 0x000fc60000000f00 */
[C---:B------:R-:W-:Y:S02]  /*0180*/  IMAD.WIDE R6, R11.reuse, 0x4, R6 ;  /* 0x000000040b067825 */ /* 0x040fe400078e0206 */
[----:B------:R-:W2:Y:S02]  /*0190*/  @!P2 LDG.E.64 R16, desc[UR4][R8.64] ;  /* 0x000000040810a981 */ /* 0x000ea4000c1e1b00 */
[----:B----4-:R-:W-:Y:S01]  /*01a0*/  IMAD.WIDE R12, R11, 0x4, R12 ;  /* 0x000000040b0c7825 */ /* 0x010fe200078e020c */
[----:B------:R-:W-:Y:S01]  /*01b0*/  CS2R R10, SRZ ;  /* 0x00000000000a7805 */ /* 0x000fe2000001ff00 */
[----:B------:R-:W3:Y:S04]  /*01c0*/  @!P2 LDG.E.EL R0, desc[UR4][R6.64] ;  /* 0x000000040600a981 */ /* 0x000ee8000c2e1900 */
[----:B------:R-:W2:Y:S04]  /*01d0*/  @!P2 LDG.E.EL R19, desc[UR4][R12.64] ;  /* 0x000000040c13a981 */ /* 0x000ea8000c2e1900 */
[----:B------:R-:W4:Y:S04]  /*01e0*/  @!P2 LDG.E.EL R4, desc[UR4][R12.64] ;  /* 0x000000040c04a981 */ /* 0x000f28000c2e1900 */
[----:B------:R-:W3:Y:S04]  /*01f0*/  @!P2 LDG.E.64 R10, desc[UR4][R2.64] ;  /* 0x00000004020aa981 */ /* 0x000ee8000c1e1b00 */
[----:B------:R-:W5:Y:S01]  /*0200*/  @!P2 LDG.E.EL R15, desc[UR4][R6.64] ;  /* 0x00000004060fa981 */ /* 0x000f62000c2e1900 */
[----:B--2---:R-:W-:Y:S01]  /*0210*/  FADD R19, R19, R16 ;  /* 0x0000001013137221 */ /* 0x004fe20000000000 */
[----:B----4-:R-:W-:Y:S01]  /*0220*/  FADD R17, R4, R17 ;  /* 0x0000001104117221 */ /* 0x010fe20000000000 */
[----:B---3--:R-:W-:Y:S01]  /*0230*/  FADD R0, R0, R11 ;  /* 0x0000000b00007221 */ /* 0x008fe20000000000 */
[----:B-----5:R-:W-:-:S04]  /*0240*/  FADD R10, R15, R10 ;  /* 0x0000000a0f0a7221 */ /* 0x020fc80000000000 */
[----:B------:R-:W-:Y:S02]  /*0250*/  FSETP.GT.AND P0, PT, R0, -R17, PT ;  /* 0x800000110000720b */ /* 0x000fe40003f04000 */
[----:B------:R-:W-:Y:S02]  /*0260*/  FSETP.GT.AND P1, PT, R10, -R19, PT ;  /* 0x800000130a00720b */ /* 0x000fe40003f24000 */
[----:B------:R-:W-:Y:S02]  /*0270*/  SEL R9, RZ, 0x100, !P0 ;  /* 0x00000100ff097807 */ /* 0x000fe40004000000 */
[----:B------:R-:W-:Y:S02]  /*0280*/  SEL R8, RZ, 0x1, !P1 ;  /* 0x00000001ff087807 */ /* 0x000fe40004800000 */
[----:B------:R-:W-:-:S03]  /*0290*/  IADD3 R4, P3, R5, UR6, RZ ;  /* 0x0000000605047c10 */ /* 0x000fc6000ff7e0ff */
[----:B------:R-:W-:Y:S01]  /*02a0*/  IMAD.IADD R9, R8, 0x1, R9 ;  /* 0x0000000108097824 */ /* 0x000fe200078e0209 */
[----:B------:R-:W-:Y:S01]  /*02b0*/  LEA.HI.X.SX32 R5, R5, UR7, 0x1, P3 ;  /* 0x0000000705057c11 */ /* 0x000fe200098f0eff */
[----:B------:R-:W-:Y:S01]  /*02c0*/  FADD R11, R0, R17 ;  /* 0x00000011000b7221 */ /* 0x000fe20000000000 */
[----:B------:R-:W-:-:S03]  /*02d0*/  FADD R10, R10, R19 ;  /* 0x000000130a0a7221 */ /* 0x000fc60000000000 */
[----:B------:R0:W-:Y:S01]  /*02e0*/  @!P2 STG.E.U16 desc[UR4][R4.64], R9 ;  /* 0x000000090400a986 */ /* 0x0001e2000c101504 */
[----:B------:R-:W-:Y:S01]  /*02f0*/  @!P0 FMUL R11, R11, 0.20000000298023223877 ;  /* 0x3e4ccccd0b0b8820 */ /* 0x000fe20000400000 */
[----:B------:R-:W-:Y:S01]  /*0300*/  @!P1 FMUL R10, R10, 0.20000000298023223877 ;  /* 0x3e4ccccd0a0a9820 */ /* 0x000fe20000400000 */
[----:B0-----:R-:W-:Y:S06]  /*0310*/  @P2 EXIT ;  /* 0x000000000000294d */ /* 0x001fec0003800000 */
[----:B------:R-:W-:Y:S01]  /*0320*/  STG.E.64 desc[UR4][R2.64], R10 ;  /* 0x0000000a02007986 */ /* 0x000fe2000c101b04 */
[----:B------:R-:W-:Y:S05]  /*0330*/  EXIT ;  /* 0x000000000000794d */ /* 0x000fea0003800000 */
.L_x_0:
[----:B------:R-:W-:-:S00]  /*0340*/  BRA `(.L_x_0) ;  /* 0xfffffffc00fc7947 */ /* 0x000fc0000383ffff */
[----:B------:R-:W-:-:S00]  /*0350*/  NOP ;  /* 0x0000000000007918 */ /* 0x000fc00000000000 */
        /* <DEDUP_REMOVED lines=10> */
.L_x_1:


//--------------------- .nv.constant0.triton_poi_fused_add_leaky_relu_9 --------------------------
	.section	.nv.constant0.triton_poi_fused_add_leaky_relu_9,"a",@progbits
	.sectionflags	@""
	.align	4
.nv.constant0.triton_poi_fused_add_leaky_relu_9:
	.zero		572
